//
// Generated by NVIDIA NVVM Compiler
//
// Compiler Build ID: CL-36424714
// Cuda compilation tools, release 13.0, V13.0.88
// Based on NVVM 20.0.0
//

.version 9.0
.target sm_100
.address_size 64

	// .globl	_Z28matrix_multiplication_kernelPKfS0_Pfiii
// _ZZ28matrix_multiplication_kernelPKfS0_PfiiiE3A_s has been demoted
// _ZZ28matrix_multiplication_kernelPKfS0_PfiiiE3B_s has been demoted

.visible .entry _Z28matrix_multiplication_kernelPKfS0_Pfiii(
	.param .u64 .ptr .align 1 _Z28matrix_multiplication_kernelPKfS0_Pfiii_param_0,
	.param .u64 .ptr .align 1 _Z28matrix_multiplication_kernelPKfS0_Pfiii_param_1,
	.param .u64 .ptr .align 1 _Z28matrix_multiplication_kernelPKfS0_Pfiii_param_2,
	.param .u32 _Z28matrix_multiplication_kernelPKfS0_Pfiii_param_3,
	.param .u32 _Z28matrix_multiplication_kernelPKfS0_Pfiii_param_4,
	.param .u32 _Z28matrix_multiplication_kernelPKfS0_Pfiii_param_5
)
{
	.reg .pred 	%p<12>;
	.reg .b32 	%r<42>;
	.reg .b32 	%f<63>;
	.reg .b64 	%rd<13>;
	// demoted variable
	.shared .align 4 .b8 _ZZ28matrix_multiplication_kernelPKfS0_PfiiiE3A_s[1024];
	// demoted variable
	.shared .align 4 .b8 _ZZ28matrix_multiplication_kernelPKfS0_PfiiiE3B_s[1024];
	ld.param.u64 	%rd4, [_Z28matrix_multiplication_kernelPKfS0_Pfiii_param_0];
	ld.param.u64 	%rd5, [_Z28matrix_multiplication_kernelPKfS0_Pfiii_param_1];
	ld.param.u64 	%rd6, [_Z28matrix_multiplication_kernelPKfS0_Pfiii_param_2];
	ld.param.u32 	%r23, [_Z28matrix_multiplication_kernelPKfS0_Pfiii_param_3];
	ld.param.u32 	%r24, [_Z28matrix_multiplication_kernelPKfS0_Pfiii_param_4];
	ld.param.u32 	%r25, [_Z28matrix_multiplication_kernelPKfS0_Pfiii_param_5];
	mov.u32 	%r26, %ctaid.y;
	mov.u32 	%r27, %ntid.y;
	mov.u32 	%r39, %tid.y;
	mad.lo.s32 	%r2, %r26, %r27, %r39;
	mov.u32 	%r28, %ctaid.x;
	mov.u32 	%r29, %ntid.x;
	mov.u32 	%r37, %tid.x;
	mad.lo.s32 	%r4, %r28, %r29, %r37;
	setp.lt.s32 	%p1, %r24, 1;
	mov.f32 	%f62, 0f00000000;
	@%p1 bra 	$L__BB0_7;
	add.s32 	%r30, %r24, 15;
	shr.u32 	%r31, %r30, 4;
	shl.b32 	%r32, %r39, 6;
	mov.u32 	%r33, _ZZ28matrix_multiplication_kernelPKfS0_PfiiiE3A_s;
	add.s32 	%r5, %r33, %r32;
	shl.b32 	%r34, %r37, 2;
	add.s32 	%r6, %r5, %r34;
	mov.u32 	%r35, _ZZ28matrix_multiplication_kernelPKfS0_PfiiiE3B_s;
	add.s32 	%r8, %r35, %r34;
	add.s32 	%r7, %r8, %r32;
	neg.s32 	%r41, %r31;
	mad.lo.s32 	%r40, %r39, %r25, %r4;
	shl.b32 	%r11, %r25, 4;
	mad.lo.s32 	%r38, %r24, %r2, %r37;
	cvta.to.global.u64 	%rd1, %rd4;
	cvta.to.global.u64 	%rd2, %rd5;
	mov.f32 	%f62, 0f00000000;
$L__BB0_2:
	setp.ge.s32 	%p2, %r2, %r23;
	mul.wide.s32 	%rd7, %r38, 4;
	add.s64 	%rd3, %rd1, %rd7;
	setp.ge.s32 	%p3, %r37, %r24;
	mov.f32 	%f60, 0f00000000;
	or.pred  	%p4, %p2, %p3;
	@%p4 bra 	$L__BB0_4;
	ld.global.f32 	%f60, [%rd3];
$L__BB0_4:
	setp.ge.s32 	%p5, %r4, %r25;
	st.shared.f32 	[%r6], %f60;
	setp.ge.s32 	%p6, %r39, %r24;
	mov.f32 	%f61, 0f00000000;
	or.pred  	%p7, %p5, %p6;
	@%p7 bra 	$L__BB0_6;
	mul.wide.s32 	%rd8, %r40, 4;
	add.s64 	%rd9, %rd2, %rd8;
	ld.global.f32 	%f61, [%rd9];
$L__BB0_6:
	st.shared.f32 	[%r7], %f61;
	bar.sync 	0;
	ld.shared.f32 	%f12, [%r5];
	ld.shared.f32 	%f13, [%r8];
	fma.rn.f32 	%f14, %f12, %f13, %f62;
	ld.shared.f32 	%f15, [%r5+4];
	ld.shared.f32 	%f16, [%r8+64];
	fma.rn.f32 	%f17, %f15, %f16, %f14;
	ld.shared.f32 	%f18, [%r5+8];
	ld.shared.f32 	%f19, [%r8+128];
	fma.rn.f32 	%f20, %f18, %f19, %f17;
	ld.shared.f32 	%f21, [%r5+12];
	ld.shared.f32 	%f22, [%r8+192];
	fma.rn.f32 	%f23, %f21, %f22, %f20;
	ld.shared.f32 	%f24, [%r5+16];
	ld.shared.f32 	%f25, [%r8+256];
	fma.rn.f32 	%f26, %f24, %f25, %f23;
	ld.shared.f32 	%f27, [%r5+20];
	ld.shared.f32 	%f28, [%r8+320];
	fma.rn.f32 	%f29, %f27, %f28, %f26;
	ld.shared.f32 	%f30, [%r5+24];
	ld.shared.f32 	%f31, [%r8+384];
	fma.rn.f32 	%f32, %f30, %f31, %f29;
	ld.shared.f32 	%f33, [%r5+28];
	ld.shared.f32 	%f34, [%r8+448];
	fma.rn.f32 	%f35, %f33, %f34, %f32;
	ld.shared.f32 	%f36, [%r5+32];
	ld.shared.f32 	%f37, [%r8+512];
	fma.rn.f32 	%f38, %f36, %f37, %f35;
	ld.shared.f32 	%f39, [%r5+36];
	ld.shared.f32 	%f40, [%r8+576];
	fma.rn.f32 	%f41, %f39, %f40, %f38;
	ld.shared.f32 	%f42, [%r5+40];
	ld.shared.f32 	%f43, [%r8+640];
	fma.rn.f32 	%f44, %f42, %f43, %f41;
	ld.shared.f32 	%f45, [%r5+44];
	ld.shared.f32 	%f46, [%r8+704];
	fma.rn.f32 	%f47, %f45, %f46, %f44;
	ld.shared.f32 	%f48, [%r5+48];
	ld.shared.f32 	%f49, [%r8+768];
	fma.rn.f32 	%f50, %f48, %f49, %f47;
	ld.shared.f32 	%f51, [%r5+52];
	ld.shared.f32 	%f52, [%r8+832];
	fma.rn.f32 	%f53, %f51, %f52, %f50;
	ld.shared.f32 	%f54, [%r5+56];
	ld.shared.f32 	%f55, [%r8+896];
	fma.rn.f32 	%f56, %f54, %f55, %f53;
	ld.shared.f32 	%f57, [%r5+60];
	ld.shared.f32 	%f58, [%r8+960];
	fma.rn.f32 	%f62, %f57, %f58, %f56;
	bar.sync 	0;
	add.s32 	%r41, %r41, 1;
	setp.ne.s32 	%p8, %r41, 0;
	add.s32 	%r40, %r40, %r11;
	add.s32 	%r39, %r39, 16;
	add.s32 	%r38, %r38, 16;
	add.s32 	%r37, %r37, 16;
	@%p8 bra 	$L__BB0_2;
$L__BB0_7:
	setp.ge.s32 	%p9, %r2, %r23;
	setp.ge.s32 	%p10, %r4, %r25;
	or.pred  	%p11, %p9, %p10;
	@%p11 bra 	$L__BB0_9;
	mad.lo.s32 	%r36, %r25, %r2, %r4;
	cvta.to.global.u64 	%rd10, %rd6;
	mul.wide.s32 	%rd11, %r36, 4;
	add.s64 	%rd12, %rd10, %rd11;
	st.global.f32 	[%rd12], %f62;
$L__BB0_9:
	ret;

}


// ===== COMPILED SASS (sm_100) =====

	.target	sm_100

	.elftype	@"ET_EXEC"


//--------------------- .note.nv.tkinfo           --------------------------
	.section	.note.nv.tkinfo,"",@"SHT_NOTE"
	.sectionflags	@"SHF_NOTE_NV_TKINFO"
	.tkinfo
        /*0018*/ 	.word	0x00000002
        /*0030*/ 	.string	""
        /*0030*/ 	.string	"ptxas"
        /*0030*/ 	.string	"Cuda compilation tools, release 13.0, V13.0.88"
        /*0030*/ 	.string	"Build cuda_13.0.r13.0/compiler.36424714_0"
        /*0030*/ 	.string	"-arch sm_100 -m 64 "



//--------------------- .note.nv.cuinfo           --------------------------
	.section	.note.nv.cuinfo,"",@"SHT_NOTE"
	.sectionflags	@"SHF_NOTE_NV_CUINFO"
        /*0018*/ 	.short	0x0002
        /*001a*/ 	.short	0x0064
        /*001c*/ 	.short	0x0082
	.zero		2


//--------------------- .nv.info                  --------------------------
	.section	.nv.info,"",@"SHT_CUDA_INFO"
	.align	4


	//----- nvinfo : EIATTR_REGCOUNT
	.align		4
        /*0000*/ 	.byte	0x04, 0x2f
        /*0002*/ 	.short	(.L_1 - .L_0)
	.align		4
.L_0:
        /*0004*/ 	.word	index@(_Z28matrix_multiplication_kernelPKfS0_Pfiii)
        /*0008*/ 	.word	0x00000020


	//----- nvinfo : EIATTR_FRAME_SIZE
	.align		4
.L_1:
        /*000c*/ 	.byte	0x04, 0x11
        /*000e*/ 	.short	(.L_3 - .L_2)
	.align		4
.L_2:
        /*0010*/ 	.word	index@(_Z28matrix_multiplication_kernelPKfS0_Pfiii)
        /*0014*/ 	.word	0x00000000


	//----- nvinfo : EIATTR_MIN_STACK_SIZE
	.align		4
.L_3:
        /*0018*/ 	.byte	0x04, 0x12
        /*001a*/ 	.short	(.L_5 - .L_4)
	.align		4
.L_4:
        /*001c*/ 	.word	index@(_Z28matrix_multiplication_kernelPKfS0_Pfiii)
        /*0020*/ 	.word	0x00000000
.L_5:


//--------------------- .nv.compat                --------------------------
	.section	.nv.compat,"",@"SHT_CUDA_COMPAT_INFO"
	.align	4
        /*0000*/ 	.byte	0x02, 0x09, 0x00, 0x00, 0x02, 0x02, 0x01, 0x00, 0x02, 0x05, 0x05, 0x00, 0x03, 0x07, 0x01, 0x01
        /*0010*/ 	.byte	0x02, 0x03, 0x00, 0x00, 0x02, 0x06, 0x01, 0x00, 0x04, 0x0b, 0x08, 0x00, 0x09, 0x00, 0x00, 0x00
        /*0020*/ 	.byte	0x00, 0x00, 0x00, 0x00


//--------------------- .nv.info._Z28matrix_multiplication_kernelPKfS0_Pfiii --------------------------
	.section	.nv.info._Z28matrix_multiplication_kernelPKfS0_Pfiii,"",@"SHT_CUDA_INFO"
	.sectionflags	@""
	.align	4


	//----- nvinfo : EIATTR_CUDA_API_VERSION
	.align		4
        /*0000*/ 	.byte	0x04, 0x37
        /*0002*/ 	.short	(.L_7 - .L_6)
.L_6:
        /*0004*/ 	.word	0x00000082


	//----- nvinfo : EIATTR_KPARAM_INFO
	.align		4
.L_7:
        /*0008*/ 	.byte	0x04, 0x17
        /*000a*/ 	.short	(.L_9 - .L_8)
.L_8:
        /*000c*/ 	.word	0x00000000
        /*0010*/ 	.short	0x0005
        /*0012*/ 	.short	0x0020
        /*0014*/ 	.byte	0x00, 0xf0, 0x11, 0x00


	//----- nvinfo : EIATTR_KPARAM_INFO
	.align		4
.L_9:
        /*0018*/ 	.byte	0x04, 0x17
        /*001a*/ 	.short	(.L_11 - .L_10)
.L_10:
        /*001c*/ 	.word	0x00000000
        /*0020*/ 	.short	0x0004
        /*0022*/ 	.short	0x001c
        /*0024*/ 	.byte	0x00, 0xf0, 0x11, 0x00


	//----- nvinfo : EIATTR_KPARAM_INFO
	.align		4
.L_11:
        /*0028*/ 	.byte	0x04, 0x17
        /*002a*/ 	.short	(.L_13 - .L_12)
.L_12:
        /*002c*/ 	.word	0x00000000
        /*0030*/ 	.short	0x0003
        /*0032*/ 	.short	0x0018
        /*0034*/ 	.byte	0x00, 0xf0, 0x11, 0x00


	//----- nvinfo : EIATTR_KPARAM_INFO
	.align		4
.L_13:
        /*0038*/ 	.byte	0x04, 0x17
        /*003a*/ 	.short	(.L_15 - .L_14)
.L_14:
        /*003c*/ 	.word	0x00000000
        /*0040*/ 	.short	0x0002
        /*0042*/ 	.short	0x0010
        /*0044*/ 	.byte	0x00, 0xf5, 0x21, 0x00


	//----- nvinfo : EIATTR_KPARAM_INFO
	.align		4
.L_15:
        /*0048*/ 	.byte	0x04, 0x17
        /*004a*/ 	.short	(.L_17 - .L_16)
.L_16:
        /*004c*/ 	.word	0x00000000
        /*0050*/ 	.short	0x0001
        /*0052*/ 	.short	0x0008
        /*0054*/ 	.byte	0x00, 0xf5, 0x21, 0x00


	//----- nvinfo : EIATTR_KPARAM_INFO
	.align		4
.L_17:
        /*0058*/ 	.byte	0x04, 0x17
        /*005a*/ 	.short	(.L_19 - .L_18)
.L_18:
        /*005c*/ 	.word	0x00000000
        /*0060*/ 	.short	0x0000
        /*0062*/ 	.short	0x0000
        /*0064*/ 	.byte	0x00, 0xf5, 0x21, 0x00


	//----- nvinfo : EIATTR_SPARSE_MMA_MASK
	.align		4
.L_19:
        /*0068*/ 	.byte	0x03, 0x50
        /*006a*/ 	.short	0x0000


	//----- nvinfo : EIATTR_MAXREG_COUNT
	.align		4
        /*006c*/ 	.byte	0x03, 0x1b
        /*006e*/ 	.short	0x00ff


	//----- nvinfo : EIATTR_NUM_BARRIERS
	.align		4
        /*0070*/ 	.byte	0x02, 0x4c
        /*0072*/ 	.byte	0x01
	.zero		1


	//----- nvinfo : EIATTR_MERCURY_ISA_VERSION
	.align		4
        /*0074*/ 	.byte	0x03, 0x5f
        /*0076*/ 	.short	0x0101


	//----- nvinfo : EIATTR_VRC_CTA_INIT_COUNT
	.align		4
        /*0078*/ 	.byte	0x02, 0x4a
	.zero		1
	.zero		1


	//----- nvinfo : EIATTR_EXIT_INSTR_OFFSETS
	.align		4
        /*007c*/ 	.byte	0x04, 0x1c
        /*007e*/ 	.short	(.L_21 - .L_20)


	//   ....[0]....
.L_20:
        /*0080*/ 	.word	0x000005f0


	//   ....[1]....
        /*0084*/ 	.word	0x00000640


	//----- nvinfo : EIATTR_CBANK_PARAM_SIZE
	.align		4
.L_21:
        /*0088*/ 	.byte	0x03, 0x19
        /*008a*/ 	.short	0x0024


	//----- nvinfo : EIATTR_PARAM_CBANK
	.align		4
        /*008c*/ 	.byte	0x04, 0x0a
        /*008e*/ 	.short	(.L_23 - .L_22)
	.align		4
.L_22:
        /*0090*/ 	.word	index@(.nv.constant0._Z28matrix_multiplication_kernelPKfS0_Pfiii)
        /*0094*/ 	.short	0x0380
        /*0096*/ 	.short	0x0024


	//----- nvinfo : EIATTR_SW_WAR
	.align		4
.L_23:
        /*0098*/ 	.byte	0x04, 0x36
        /*009a*/ 	.short	(.L_25 - .L_24)
.L_24:
        /*009c*/ 	.word	0x00000008
.L_25:


//--------------------- .nv.callgraph             --------------------------
	.section	.nv.callgraph,"",@"SHT_CUDA_CALLGRAPH"
	.align	4
	.sectionentsize	8
	.align		4
        /*0000*/ 	.word	0x00000000
	.align		4
        /*0004*/ 	.word	0xffffffff
	.align		4
        /*0008*/ 	.word	0x00000000
	.align		4
        /*000c*/ 	.word	0xfffffffe
	.align		4
        /*0010*/ 	.word	0x00000000
	.align		4
        /*0014*/ 	.word	0xfffffffd
	.align		4
        /*0018*/ 	.word	0x00000000
	.align		4
        /*001c*/ 	.word	0xfffffffc


//--------------------- .text._Z28matrix_multiplication_kernelPKfS0_Pfiii --------------------------
	.section	.text._Z28matrix_multiplication_kernelPKfS0_Pfiii,"ax",@progbits
	.align	128
        .global         _Z28matrix_multiplication_kernelPKfS0_Pfiii
        .type           _Z28matrix_multiplication_kernelPKfS0_Pfiii,@function
        .size           _Z28matrix_multiplication_kernelPKfS0_Pfiii,(.L_x_3 - _Z28matrix_multiplication_kernelPKfS0_Pfiii)
        .other          _Z28matrix_multiplication_kernelPKfS0_Pfiii,@"STO_CUDA_ENTRY STV_DEFAULT"
_Z28matrix_multiplication_kernelPKfS0_Pfiii:
.text._Z28matrix_multiplication_kernelPKfS0_Pfiii:
[----:B------:R-:W-:Y:S01]  /*0000*/  LDC R1, c[0x0][0x37c] ;  /* 0x0000df00ff017b82 */ /* 0x000fe20000000800 */
[----:B------:R-:W0:Y:S01]  /*0010*/  S2R R0, SR_TID.Y ;  /* 0x0000000000007919 */ /* 0x000e220000002200 */
[----:B------:R-:W1:Y:S06]  /*0020*/  LDCU UR10, c[0x0][0x39c] ;  /* 0x00007380ff0a77ac */ /* 0x000e6c0008000800 */
[----:B------:R-:W0:Y:S01]  /*0030*/  LDC R12, c[0x0][0x364] ;  /* 0x0000d900ff0c7b82 */ /* 0x000e220000000800 */
[----:B------:R-:W-:Y:S01]  /*0040*/  HFMA2 R23, -RZ, RZ, 0, 0 ;  /* 0x00000000ff177431 */ /* 0x000fe200000001ff */
[----:B------:R-:W2:Y:S01]  /*0050*/  S2R R21, SR_TID.X ;  /* 0x0000000000157919 */ /* 0x000ea20000002100 */
[----:B------:R-:W3:Y:S01]  /*0060*/  LDCU UR14, c[0x0][0x3a0] ;  /* 0x00007400ff0e77ac */ /* 0x000ee20008000800 */
[----:B------:R-:W4:Y:S04]  /*0070*/  LDCU.64 UR8, c[0x0][0x358] ;  /* 0x00006b00ff0877ac */ /* 0x000f280008000a00 */
[----:B------:R-:W0:Y:S08]  /*0080*/  S2UR UR4, SR_CTAID.Y ;  /* 0x00000000000479c3 */ /* 0x000e300000002600 */
[----:B------:R-:W2:Y:S01]  /*0090*/  S2UR UR5, SR_CTAID.X ;  /* 0x00000000000579c3 */ /* 0x000ea20000002500 */
[----:B-1----:R-:W-:-:S07]  /*00a0*/  UISETP.GE.AND UP0, UPT, UR10, 0x1, UPT ;  /* 0x000000010a00788c */ /* 0x002fce000bf06270 */
[----:B------:R-:W2:Y:S01]  /*00b0*/  LDC R13, c[0x0][0x360] ;  /* 0x0000d800ff0d7b82 */ /* 0x000ea20000000800 */
[----:B0-----:R-:W-:Y:S02]  /*00c0*/  IMAD R12, R12, UR4, R0 ;  /* 0x000000040c0c7c24 */ /* 0x001fe4000f8e0200 */
[----:B--2---:R-:W-:Y:S01]  /*00d0*/  IMAD R13, R13, UR5, R21 ;  /* 0x000000050d0d7c24 */ /* 0x004fe2000f8e0215 */
[----:B---34-:R-:W-:Y:S06]  /*00e0*/  BRA.U !UP0, `(.L_x_0) ;  /* 0x0000000508347547 */ /* 0x018fec000b800000 */
[----:B------:R-:W0:Y:S01]  /*00f0*/  S2UR UR7, SR_CgaCtaId ;  /* 0x00000000000779c3 */ /* 0x000e220000008800 */
[----:B------:R-:W1:Y:S01]  /*0100*/  LDCU UR11, c[0x0][0x3a0] ;  /* 0x00007400ff0b77ac */ /* 0x000e620008000800 */
[----:B------:R-:W-:Y:S01]  /*0110*/  MOV R23, RZ ;  /* 0x000000ff00177202 */ /* 0x000fe20000000f00 */
[----:B------:R-:W-:Y:S01]  /*0120*/  IMAD R15, R12, UR10, R21 ;  /* 0x0000000a0c0f7c24 */ /* 0x000fe2000f8e0215 */
[----:B------:R-:W-:Y:S01]  /*0130*/  UMOV UR5, 0x400 ;  /* 0x0000040000057882 */ /* 0x000fe20000000000 */
[----:B------:R-:W-:-:S03]  /*0140*/  UIADD3 UR4, UPT, UPT, UR10, 0xf, URZ ;  /* 0x0000000f0a047890 */ /* 0x000fc6000fffe0ff */
[----:B------:R-:W2:Y:S01]  /*0150*/  LDC R14, c[0x0][0x3a0] ;  /* 0x0000e800ff0e7b82 */ /* 0x000ea20000000800 */
[----:B------:R-:W-:Y:S02]  /*0160*/  UIADD3 UR6, UPT, UPT, UR5, 0x400, URZ ;  /* 0x0000040005067890 */ /* 0x000fe4000fffe0ff */
[----:B------:R-:W-:Y:S01]  /*0170*/  USHF.R.U32.HI UR4, URZ, 0x4, UR4 ;  /* 0x00000004ff047899 */ /* 0x000fe20008011604 */
[----:B------:R-:W3:Y:S04]  /*0180*/  LDCU.64 UR12, c[0x0][0x398] ;  /* 0x00007300ff0c77ac */ /* 0x000ee80008000a00 */
[----:B------:R-:W4:Y:S01]  /*0190*/  LDC.64 R2, c[0x0][0x380] ;  /* 0x0000e000ff027b82 */ /* 0x000f220000000a00 */
[----:B------:R-:W-:Y:S01]  /*01a0*/  UIADD3 UR4, UPT, UPT, -UR4, URZ, URZ ;  /* 0x000000ff04047290 */ /* 0x000fe2000fffe1ff */
[----:B-1----:R-:W-:Y:S01]  /*01b0*/  IMAD R17, R0, UR11, R13 ;  /* 0x0000000b00117c24 */ /* 0x002fe2000f8e020d */
[----:B0-----:R-:W-:-:S02]  /*01c0*/  ULEA UR5, UR7, UR5, 0x18 ;  /* 0x0000000507057291 */ /* 0x001fc4000f8ec0ff */
[----:B------:R-:W-:-:S04]  /*01d0*/  ULEA UR6, UR7, UR6, 0x18 ;  /* 0x0000000607067291 */ /* 0x000fc8000f8ec0ff */
[C---:B------:R-:W-:Y:S02]  /*01e0*/  LEA R16, R0.reuse, UR5, 0x6 ;  /* 0x0000000500107c11 */ /* 0x040fe4000f8e30ff */
[C---:B------:R-:W-:Y:S02]  /*01f0*/  LEA R19, R21.reuse, UR6, 0x2 ;  /* 0x0000000615137c11 */ /* 0x040fe4000f8e10ff */
[----:B------:R-:W-:Y:S02]  /*0200*/  LEA R20, R21, R16, 0x2 ;  /* 0x0000001015147211 */ /* 0x000fe400078e10ff */
[----:B---3--:R-:W-:-:S07]  /*0210*/  LEA R18, R0, R19, 0x6 ;  /* 0x0000001300127211 */ /* 0x008fce00078e30ff */
.L_x_1:
[----:B------:R-:W-:Y:S01]  /*0220*/  ISETP.GE.AND P0, PT, R0, UR13, PT ;  /* 0x0000000d00007c0c */ /* 0x000fe2000bf06270 */
[----:B------:R-:W-:Y:S01]  /*0230*/  HFMA2 R29, -RZ, RZ, 0, 0 ;  /* 0x00000000ff1d7431 */ /* 0x000fe200000001ff */
[----:B------:R-:W-:Y:S01]  /*0240*/  ISETP.GE.AND P1, PT, R21, UR13, PT ;  /* 0x0000000d15007c0c */ /* 0x000fe2000bf26270 */
[----:B----4-:R-:W-:Y:S01]  /*0250*/  IMAD.WIDE R4, R15, 0x4, R2 ;  /* 0x000000040f047825 */ /* 0x010fe200078e0202 */
[----:B--2---:R-:W-:Y:S02]  /*0260*/  ISETP.GE.OR P0, PT, R13, R14, P0 ;  /* 0x0000000e0d00720c */ /* 0x004fe40000706670 */
[----:B------:R-:W-:Y:S02]  /*0270*/  ISETP.GE.OR P1, PT, R12, UR12, P1 ;  /* 0x0000000c0c007c0c */ /* 0x000fe40008f26670 */
[----:B------:R-:W-:-:S09]  /*0280*/  MOV R27, RZ ;  /* 0x000000ff001b7202 */ /* 0x000fd20000000f00 */
[----:B------:R-:W0:Y:S02]  /*0290*/  @!P0 LDC.64 R6, c[0x0][0x388] ;  /* 0x0000e200ff068b82 */ /* 0x000e240000000a00 */
[----:B------:R-:W2:Y:S01]  /*02a0*/  @!P1 LDG.E R27, desc[UR8][R4.64] ;  /* 0x00000008041b9981 */ /* 0x000ea2000c1e1900 */
[----:B0-----:R-:W-:-:S05]  /*02b0*/  @!P0 IMAD.WIDE R6, R17, 0x4, R6 ;  /* 0x0000000411068825 */ /* 0x001fca00078e0206 */
[----:B------:R-:W3:Y:S01]  /*02c0*/  @!P0 LDG.E R29, desc[UR8][R6.64] ;  /* 0x00000008061d8981 */ /* 0x000ee2000c1e1900 */
[----:B------:R-:W-:-:S04]  /*02d0*/  UIADD3 UR4, UPT, UPT, UR4, 0x1, URZ ;  /* 0x0000000104047890 */ /* 0x000fc8000fffe0ff */
[----:B------:R-:W-:Y:S01]  /*02e0*/  UISETP.NE.AND UP0, UPT, UR4, URZ, UPT ;  /* 0x000000ff0400728c */ /* 0x000fe2000bf05270 */
[----:B------:R-:W-:Y:S02]  /*02f0*/  IADD3 R0, PT, PT, R0, 0x10, RZ ;  /* 0x0000001000007810 */ /* 0x000fe40007ffe0ff */
[----:B------:R-:W-:Y:S02]  /*0300*/  IADD3 R15, PT, PT, R15, 0x10, RZ ;  /* 0x000000100f0f7810 */ /* 0x000fe40007ffe0ff */
[----:B------:R-:W-:Y:S02]  /*0310*/  IADD3 R21, PT, PT, R21, 0x10, RZ ;  /* 0x0000001015157810 */ /* 0x000fe40007ffe0ff */
[----:B------:R-:W-:Y:S01]  /*0320*/  LEA R17, R14, R17, 0x4 ;  /* 0x000000110e117211 */ /* 0x000fe200078e20ff */
[----:B--2---:R-:W-:Y:S04]  /*0330*/  STS [R20], R27 ;  /* 0x0000001b14007388 */ /* 0x004fe80000000800 */
[----:B---3--:R-:W-:Y:S01]  /*0340*/  STS [R18], R29 ;  /* 0x0000001d12007388 */ /* 0x008fe20000000800 */
[----:B------:R-:W-:Y:S06]  /*0350*/  BAR.SYNC.DEFER_BLOCKING 0x0 ;  /* 0x0000000000007b1d */ /* 0x000fec0000010000 */
[----:B------:R-:W-:Y:S04]  /*0360*/  LDS R22, [R19] ;  /* 0x0000000013167984 */ /* 0x000fe80000000800 */
[----:B------:R-:W0:Y:S04]  /*0370*/  LDS.128 R8, [R16] ;  /* 0x0000000010087984 */ /* 0x000e280000000c00 */
[----:B------:R-:W1:Y:S04]  /*0380*/  LDS R26, [R19+0x40] ;  /* 0x00004000131a7984 */ /* 0x000e680000000800 */
[----:B------:R-:W2:Y:S04]  /*0390*/  LDS R25, [R19+0x80] ;  /* 0x0000800013197984 */ /* 0x000ea80000000800 */
[----:B------:R-:W3:Y:S04]  /*03a0*/  LDS R24, [R19+0xc0] ;  /* 0x0000c00013187984 */ /* 0x000ee80000000800 */
[----:B------:R-:W-:Y:S04]  /*03b0*/  LDS.128 R4, [R16+0x10] ;  /* 0x0000100010047984 */ /* 0x000fe80000000c00 */
[----:B------:R-:W-:Y:S01]  /*03c0*/  LDS R27, [R19+0x200] ;  /* 0x00020000131b7984 */ /* 0x000fe20000000800 */
[----:B0-----:R-:W-:-:S03]  /*03d0*/  FFMA R8, R8, R22, R23 ;  /* 0x0000001608087223 */ /* 0x001fc60000000017 */
[----:B------:R-:W0:Y:S01]  /*03e0*/  LDS R23, [R19+0x100] ;  /* 0x0001000013177984 */ /* 0x000e220000000800 */
[----:B-1----:R-:W-:-:S03]  /*03f0*/  FFMA R8, R26, R9, R8 ;  /* 0x000000091a087223 */ /* 0x002fc60000000008 */
[----:B------:R-:W1:Y:S01]  /*0400*/  LDS R22, [R19+0x140] ;  /* 0x0001400013167984 */ /* 0x000e620000000800 */
[----:B--2---:R-:W-:-:S03]  /*0410*/  FFMA R9, R25, R10, R8 ;  /* 0x0000000a19097223 */ /* 0x004fc60000000008 */
[----:B------:R-:W2:Y:S01]  /*0420*/  LDS R25, [R19+0x180] ;  /* 0x0001800013197984 */ /* 0x000ea20000000800 */
[----:B---3--:R-:W-:-:S03]  /*0430*/  FFMA R9, R24, R11, R9 ;  /* 0x0000000b18097223 */ /* 0x008fc60000000009 */
[----:B------:R-:W3:Y:S04]  /*0440*/  LDS R26, [R19+0x1c0] ;  /* 0x0001c000131a7984 */ /* 0x000ee80000000800 */
[----:B------:R-:W-:Y:S01]  /*0450*/  LDS R24, [R19+0x240] ;  /* 0x0002400013187984 */ /* 0x000fe20000000800 */
[----:B0-----:R-:W-:-:S03]  /*0460*/  FFMA R23, R4, R23, R9 ;  /* 0x0000001704177223 */ /* 0x001fc60000000009 */
[----:B------:R-:W0:Y:S01]  /*0470*/  LDS.128 R8, [R16+0x20] ;  /* 0x0000200010087984 */ /* 0x000e220000000c00 */
[----:B-1----:R-:W-:-:S03]  /*0480*/  FFMA R22, R22, R5, R23 ;  /* 0x0000000516167223 */ /* 0x002fc60000000017 */
[----:B------:R-:W1:Y:S01]  /*0490*/  LDS R23, [R19+0x280] ;  /* 0x0002800013177984 */ /* 0x000e620000000800 */
[----:B--2---:R-:W-:-:S03]  /*04a0*/  FFMA R25, R25, R6, R22 ;  /* 0x0000000619197223 */ /* 0x004fc60000000016 */
[----:B------:R-:W2:Y:S01]  /*04b0*/  LDS R22, [R19+0x2c0] ;  /* 0x0002c00013167984 */ /* 0x000ea20000000800 */
[----:B---3--:R-:W-:-:S03]  /*04c0*/  FFMA R7, R26, R7, R25 ;  /* 0x000000071a077223 */ /* 0x008fc60000000019 */
[----:B------:R-:W-:Y:S01]  /*04d0*/  LDS R25, [R19+0x300] ;  /* 0x0003000013197984 */ /* 0x000fe20000000800 */
[----:B0-----:R-:W-:-:S03]  /*04e0*/  FFMA R27, R8, R27, R7 ;  /* 0x0000001b081b7223 */ /* 0x001fc60000000007 */
[----:B------:R-:W0:Y:S01]  /*04f0*/  LDS.128 R4, [R16+0x30] ;  /* 0x0000300010047984 */ /* 0x000e220000000c00 */
[----:B------:R-:W-:-:S03]  /*0500*/  FFMA R24, R24, R9, R27 ;  /* 0x0000000918187223 */ /* 0x000fc6000000001b */
[----:B------:R-:W3:Y:S04]  /*0510*/  LDS R27, [R19+0x340] ;  /* 0x00034000131b7984 */ /* 0x000ee80000000800 */
[----:B------:R-:W4:Y:S04]  /*0520*/  LDS R9, [R19+0x380] ;  /* 0x0003800013097984 */ /* 0x000f280000000800 */
[----:B------:R-:W5:Y:S01]  /*0530*/  LDS R8, [R19+0x3c0] ;  /* 0x0003c00013087984 */ /* 0x000f620000000800 */
[----:B-1----:R-:W-:-:S04]  /*0540*/  FFMA R23, R23, R10, R24 ;  /* 0x0000000a17177223 */ /* 0x002fc80000000018 */
[----:B--2---:R-:W-:-:S04]  /*0550*/  FFMA R11, R22, R11, R23 ;  /* 0x0000000b160b7223 */ /* 0x004fc80000000017 */
[----:B0-----:R-:W-:-:S04]  /*0560*/  FFMA R4, R4, R25, R11 ;  /* 0x0000001904047223 */ /* 0x001fc8000000000b */
[----:B---3--:R-:W-:-:S04]  /*0570*/  FFMA R4, R27, R5, R4 ;  /* 0x000000051b047223 */ /* 0x008fc80000000004 */
[----:B----4-:R-:W-:-:S04]  /*0580*/  FFMA R9, R9, R6, R4 ;  /* 0x0000000609097223 */ /* 0x010fc80000000004 */
[----:B-----5:R-:W-:Y:S01]  /*0590*/  FFMA R23, R8, R7, R9 ;  /* 0x0000000708177223 */ /* 0x020fe20000000009 */
[----:B------:R-:W-:Y:S06]  /*05a0*/  BAR.SYNC.DEFER_BLOCKING 0x0 ;  /* 0x0000000000007b1d */ /* 0x000fec0000010000 */
[----:B------:R-:W-:Y:S05]  /*05b0*/  BRA.U UP0, `(.L_x_1) ;  /* 0xfffffffd00187547 */ /* 0x000fea000b83ffff */
.L_x_0:
[----:B------:R-:W0:Y:S01]  /*05c0*/  LDCU UR4, c[0x0][0x398] ;  /* 0x00007300ff0477ac */ /* 0x000e220008000800 */
[----:B------:R-:W-:-:S04]  /*05d0*/  ISETP.GE.AND P0, PT, R13, UR14, PT ;  /* 0x0000000e0d007c0c */ /* 0x000fc8000bf06270 */
[----:B0-----:R-:W-:-:S13]  /*05e0*/  ISETP.GE.OR P0, PT, R12, UR4, P0 ;  /* 0x000000040c007c0c */ /* 0x001fda0008706670 */
[----:B------:R-:W-:Y:S05]  /*05f0*/  @P0 EXIT ;  /* 0x000000000000094d */ /* 0x000fea0003800000 */
[----:B------:R-:W0:Y:S01]  /*0600*/  LDC.64 R2, c[0x0][0x390] ;  /* 0x0000e400ff027b82 */ /* 0x000e220000000a00 */
[----:B------:R-:W-:-:S04]  /*0610*/  IMAD R13, R12, UR14, R13 ;  /* 0x0000000e0c0d7c24 */ /* 0x000fc8000f8e020d */
[----:B0-----:R-:W-:-:S05]  /*0620*/  IMAD.WIDE R2, R13, 0x4, R2 ;  /* 0x000000040d027825 */ /* 0x001fca00078e0202 */
[----:B------:R-:W-:Y:S01]  /*0630*/  STG.E desc[UR8][R2.64], R23 ;  /* 0x0000001702007986 */ /* 0x000fe2000c101908 */
[----:B------:R-:W-:Y:S05]  /*0640*/  EXIT ;  /* 0x000000000000794d */ /* 0x000fea0003800000 */
.L_x_2:
[----:B------:R-:W-:-:S00]  /*0650*/  BRA `(.L_x_2) ;  /* 0xfffffffc00fc7947 */ /* 0x000fc0000383ffff */
[----:B------:R-:W-:-:S00]  /*0660*/  NOP ;  /* 0x0000000000007918 */ /* 0x000fc00000000000 */
        /* <DEDUP_REMOVED lines=9> */
.L_x_3:


//--------------------- .nv.shared._Z28matrix_multiplication_kernelPKfS0_Pfiii --------------------------
	.section	.nv.shared._Z28matrix_multiplication_kernelPKfS0_Pfiii,"aw",@nobits
	.sectionflags	@""
	.align	4
.nv.shared._Z28matrix_multiplication_kernelPKfS0_Pfiii:
	.zero		3072


//--------------------- .nv.shared.reserved.0     --------------------------
	.section	.nv.shared.reserved.0,"aw",@nobits
	.weak		__nv_reservedSMEM_offset_0_alias
	.size		__nv_reservedSMEM_offset_0_alias, 0, 64
	.other		__nv_reservedSMEM_offset_0_alias,@"STO_CUDA_RESERVED_SHARED STV_DEFAULT"
__nv_reservedSMEM_offset_0_alias:
	.zero		0
	.zero		64


//--------------------- .nv.constant0._Z28matrix_multiplication_kernelPKfS0_Pfiii --------------------------
	.section	.nv.constant0._Z28matrix_multiplication_kernelPKfS0_Pfiii,"a",@progbits
	.sectionflags	@""
	.align	4
.nv.constant0._Z28matrix_multiplication_kernelPKfS0_Pfiii:
	.zero		932


//--------------------- SYMBOLS --------------------------

	.type		.nv.reservedSmem.offset0,@object
	.size		.nv.reservedSmem.offset0,0x4
	.type		.nv.reservedSmem.cap,@object
	.size		.nv.reservedSmem.cap,0x4
